//
// Generated by NVIDIA NVVM Compiler
//
// Compiler Build ID: CL-36424714
// Cuda compilation tools, release 13.0, V13.0.88
// Based on NVVM 20.0.0
//

.version 9.0
.target sm_100
.address_size 64

	// .globl	complexConjugate

.visible .entry complexConjugate(
	.param .u64 .ptr .align 1 complexConjugate_param_0,
	.param .u64 .ptr .align 1 complexConjugate_param_1,
	.param .u32 complexConjugate_param_2
)
{
	.reg .pred 	%p<2>;
	.reg .b32 	%r<10>;
	.reg .b32 	%f<3>;
	.reg .b64 	%rd<8>;

	ld.param.u64 	%rd1, [complexConjugate_param_0];
	ld.param.u64 	%rd2, [complexConjugate_param_1];
	ld.param.u32 	%r2, [complexConjugate_param_2];
	mov.u32 	%r3, %ctaid.y;
	mov.u32 	%r4, %nctaid.x;
	mov.u32 	%r5, %ctaid.x;
	mad.lo.s32 	%r6, %r3, %r4, %r5;
	mov.u32 	%r7, %ntid.x;
	mov.u32 	%r8, %tid.x;
	mad.lo.s32 	%r1, %r6, %r7, %r8;
	setp.ge.s32 	%p1, %r1, %r2;
	@%p1 bra 	$L__BB0_2;
	cvta.to.global.u64 	%rd3, %rd2;
	cvta.to.global.u64 	%rd4, %rd1;
	shl.b32 	%r9, %r1, 1;
	mul.wide.s32 	%rd5, %r9, 4;
	add.s64 	%rd6, %rd3, %rd5;
	ld.global.nc.f32 	%f1, [%rd6+4];
	neg.f32 	%f2, %f1;
	add.s64 	%rd7, %rd4, %rd5;
	st.global.f32 	[%rd7+4], %f2;
$L__BB0_2:
	ret;

}


// ===== COMPILED SASS (sm_100) =====

	.target	sm_100

	.elftype	@"ET_EXEC"


//--------------------- .note.nv.tkinfo           --------------------------
	.section	.note.nv.tkinfo,"",@"SHT_NOTE"
	.sectionflags	@"SHF_NOTE_NV_TKINFO"
	.tkinfo
        /*0018*/ 	.word	0x00000002
        /*0030*/ 	.string	""
        /*0030*/ 	.string	"ptxas"
        /*0030*/ 	.string	"Cuda compilation tools, release 13.0, V13.0.88"
        /*0030*/ 	.string	"Build cuda_13.0.r13.0/compiler.36424714_0"
        /*0030*/ 	.string	"-arch sm_100 -m 64 "



//--------------------- .note.nv.cuinfo           --------------------------
	.section	.note.nv.cuinfo,"",@"SHT_NOTE"
	.sectionflags	@"SHF_NOTE_NV_CUINFO"
        /*0018*/ 	.short	0x0002
        /*001a*/ 	.short	0x0064
        /*001c*/ 	.short	0x0082
	.zero		2


//--------------------- .nv.info                  --------------------------
	.section	.nv.info,"",@"SHT_CUDA_INFO"
	.align	4


	//----- nvinfo : EIATTR_REGCOUNT
	.align		4
        /*0000*/ 	.byte	0x04, 0x2f
        /*0002*/ 	.short	(.L_1 - .L_0)
	.align		4
.L_0:
        /*0004*/ 	.word	index@(complexConjugate)
        /*0008*/ 	.word	0x0000000a


	//----- nvinfo : EIATTR_FRAME_SIZE
	.align		4
.L_1:
        /*000c*/ 	.byte	0x04, 0x11
        /*000e*/ 	.short	(.L_3 - .L_2)
	.align		4
.L_2:
        /*0010*/ 	.word	index@(complexConjugate)
        /*0014*/ 	.word	0x00000000


	//----- nvinfo : EIATTR_MIN_STACK_SIZE
	.align		4
.L_3:
        /*0018*/ 	.byte	0x04, 0x12
        /*001a*/ 	.short	(.L_5 - .L_4)
	.align		4
.L_4:
        /*001c*/ 	.word	index@(complexConjugate)
        /*0020*/ 	.word	0x00000000
.L_5:


//--------------------- .nv.compat                --------------------------
	.section	.nv.compat,"",@"SHT_CUDA_COMPAT_INFO"
	.align	4
        /*0000*/ 	.byte	0x02, 0x09, 0x00, 0x00, 0x02, 0x02, 0x01, 0x00, 0x02, 0x05, 0x05, 0x00, 0x03, 0x07, 0x01, 0x01
        /*0010*/ 	.byte	0x02, 0x03, 0x00, 0x00, 0x02, 0x06, 0x01, 0x00, 0x04, 0x0b, 0x08, 0x00, 0x09, 0x00, 0x00, 0x00
        /*0020*/ 	.byte	0x00, 0x00, 0x00, 0x00


//--------------------- .nv.info.complexConjugate --------------------------
	.section	.nv.info.complexConjugate,"",@"SHT_CUDA_INFO"
	.sectionflags	@""
	.align	4


	//----- nvinfo : EIATTR_CUDA_API_VERSION
	.align		4
        /*0000*/ 	.byte	0x04, 0x37
        /*0002*/ 	.short	(.L_7 - .L_6)
.L_6:
        /*0004*/ 	.word	0x00000082


	//----- nvinfo : EIATTR_KPARAM_INFO
	.align		4
.L_7:
        /*0008*/ 	.byte	0x04, 0x17
        /*000a*/ 	.short	(.L_9 - .L_8)
.L_8:
        /*000c*/ 	.word	0x00000000
        /*0010*/ 	.short	0x0002
        /*0012*/ 	.short	0x0010
        /*0014*/ 	.byte	0x00, 0xf0, 0x11, 0x00


	//----- nvinfo : EIATTR_KPARAM_INFO
	.align		4
.L_9:
        /*0018*/ 	.byte	0x04, 0x17
        /*001a*/ 	.short	(.L_11 - .L_10)
.L_10:
        /*001c*/ 	.word	0x00000000
        /*0020*/ 	.short	0x0001
        /*0022*/ 	.short	0x0008
        /*0024*/ 	.byte	0x00, 0xf5, 0x21, 0x00


	//----- nvinfo : EIATTR_KPARAM_INFO
	.align		4
.L_11:
        /*0028*/ 	.byte	0x04, 0x17
        /*002a*/ 	.short	(.L_13 - .L_12)
.L_12:
        /*002c*/ 	.word	0x00000000
        /*0030*/ 	.short	0x0000
        /*0032*/ 	.short	0x0000
        /*0034*/ 	.byte	0x00, 0xf5, 0x21, 0x00


	//----- nvinfo : EIATTR_SPARSE_MMA_MASK
	.align		4
.L_13:
        /*0038*/ 	.byte	0x03, 0x50
        /*003a*/ 	.short	0x0000


	//----- nvinfo : EIATTR_MAXREG_COUNT
	.align		4
        /*003c*/ 	.byte	0x03, 0x1b
        /*003e*/ 	.short	0x00ff


	//----- nvinfo : EIATTR_MERCURY_ISA_VERSION
	.align		4
        /*0040*/ 	.byte	0x03, 0x5f
        /*0042*/ 	.short	0x0101


	//----- nvinfo : EIATTR_VRC_CTA_INIT_COUNT
	.align		4
        /*0044*/ 	.byte	0x02, 0x4a
	.zero		1
	.zero		1


	//----- nvinfo : EIATTR_EXIT_INSTR_OFFSETS
	.align		4
        /*0048*/ 	.byte	0x04, 0x1c
        /*004a*/ 	.short	(.L_15 - .L_14)


	//   ....[0]....
.L_14:
        /*004c*/ 	.word	0x000000a0


	//   ....[1]....
        /*0050*/ 	.word	0x00000140


	//----- nvinfo : EIATTR_CBANK_PARAM_SIZE
	.align		4
.L_15:
        /*0054*/ 	.byte	0x03, 0x19
        /*0056*/ 	.short	0x0014


	//----- nvinfo : EIATTR_PARAM_CBANK
	.align		4
        /*0058*/ 	.byte	0x04, 0x0a
        /*005a*/ 	.short	(.L_17 - .L_16)
	.align		4
.L_16:
        /*005c*/ 	.word	index@(.nv.constant0.complexConjugate)
        /*0060*/ 	.short	0x0380
        /*0062*/ 	.short	0x0014


	//----- nvinfo : EIATTR_SW_WAR
	.align		4
.L_17:
        /*0064*/ 	.byte	0x04, 0x36
        /*0066*/ 	.short	(.L_19 - .L_18)
.L_18:
        /*0068*/ 	.word	0x00000008
.L_19:


//--------------------- .nv.callgraph             --------------------------
	.section	.nv.callgraph,"",@"SHT_CUDA_CALLGRAPH"
	.align	4
	.sectionentsize	8
	.align		4
        /*0000*/ 	.word	0x00000000
	.align		4
        /*0004*/ 	.word	0xffffffff
	.align		4
        /*0008*/ 	.word	0x00000000
	.align		4
        /*000c*/ 	.word	0xfffffffe
	.align		4
        /*0010*/ 	.word	0x00000000
	.align		4
        /*0014*/ 	.word	0xfffffffd
	.align		4
        /*0018*/ 	.word	0x00000000
	.align		4
        /*001c*/ 	.word	0xfffffffc


//--------------------- .text.complexConjugate    --------------------------
	.section	.text.complexConjugate,"ax",@progbits
	.align	128
        .global         complexConjugate
        .type           complexConjugate,@function
        .size           complexConjugate,(.L_x_1 - complexConjugate)
        .other          complexConjugate,@"STO_CUDA_ENTRY STV_DEFAULT"
complexConjugate:
.text.complexConjugate:
[----:B------:R-:W-:Y:S01]  /*0000*/  LDC R1, c[0x0][0x37c] ;  /* 0x0000df00ff017b82 */ /* 0x000fe20000000800 */
[----:B------:R-:W0:Y:S07]  /*0010*/  S2R R3, SR_TID.X ;  /* 0x0000000000037919 */ /* 0x000e2e0000002100 */
[----:B------:R-:W-:Y:S01]  /*0020*/  S2UR UR4, SR_CTAID.Y ;  /* 0x00000000000479c3 */ /* 0x000fe20000002600 */
[----:B------:R-:W1:Y:S01]  /*0030*/  LDCU UR5, c[0x0][0x370] ;  /* 0x00006e00ff0577ac */ /* 0x000e620008000800 */
[----:B------:R-:W2:Y:S06]  /*0040*/  LDCU UR7, c[0x0][0x390] ;  /* 0x00007200ff0777ac */ /* 0x000eac0008000800 */
[----:B------:R-:W1:Y:S08]  /*0050*/  S2UR UR6, SR_CTAID.X ;  /* 0x00000000000679c3 */ /* 0x000e700000002500 */
[----:B------:R-:W0:Y:S01]  /*0060*/  LDC R0, c[0x0][0x360] ;  /* 0x0000d800ff007b82 */ /* 0x000e220000000800 */
[----:B-1----:R-:W-:-:S06]  /*0070*/  UIMAD UR4, UR4, UR5, UR6 ;  /* 0x00000005040472a4 */ /* 0x002fcc000f8e0206 */
[----:B0-----:R-:W-:-:S05]  /*0080*/  IMAD R0, R0, UR4, R3 ;  /* 0x0000000400007c24 */ /* 0x001fca000f8e0203 */
[----:B--2---:R-:W-:-:S13]  /*0090*/  ISETP.GE.AND P0, PT, R0, UR7, PT ;  /* 0x0000000700007c0c */ /* 0x004fda000bf06270 */
[----:B------:R-:W-:Y:S05]  /*00a0*/  @P0 EXIT ;  /* 0x000000000000094d */ /* 0x000fea0003800000 */
[----:B------:R-:W0:Y:S01]  /*00b0*/  LDC.64 R2, c[0x0][0x388] ;  /* 0x0000e200ff027b82 */ /* 0x000e220000000a00 */
[----:B------:R-:W1:Y:S01]  /*00c0*/  LDCU.64 UR4, c[0x0][0x358] ;  /* 0x00006b00ff0477ac */ /* 0x000e620008000a00 */
[----:B------:R-:W-:-:S06]  /*00d0*/  SHF.L.U32 R7, R0, 0x1, RZ ;  /* 0x0000000100077819 */ /* 0x000fcc00000006ff */
[----:B------:R-:W2:Y:S01]  /*00e0*/  LDC.64 R4, c[0x0][0x380] ;  /* 0x0000e000ff047b82 */ /* 0x000ea20000000a00 */
[----:B0-----:R-:W-:-:S06]  /*00f0*/  IMAD.WIDE R2, R7, 0x4, R2 ;  /* 0x0000000407027825 */ /* 0x001fcc00078e0202 */
[----:B-1----:R-:W3:Y:S01]  /*0100*/  LDG.E.CONSTANT R2, desc[UR4][R2.64+0x4] ;  /* 0x0000040402027981 */ /* 0x002ee2000c1e9900 */
[----:B--2---:R-:W-:-:S04]  /*0110*/  IMAD.WIDE R4, R7, 0x4, R4 ;  /* 0x0000000407047825 */ /* 0x004fc800078e0204 */
[----:B---3--:R-:W-:-:S05]  /*0120*/  FADD R7, -R2, -RZ ;  /* 0x800000ff02077221 */ /* 0x008fca0000000100 */
[----:B------:R-:W-:Y:S01]  /*0130*/  STG.E desc[UR4][R4.64+0x4], R7 ;  /* 0x0000040704007986 */ /* 0x000fe2000c101904 */
[----:B------:R-:W-:Y:S05]  /*0140*/  EXIT ;  /* 0x000000000000794d */ /* 0x000fea0003800000 */
.L_x_0:
[----:B------:R-:W-:-:S00]  /*0150*/  BRA `(.L_x_0) ;  /* 0xfffffffc00fc7947 */ /* 0x000fc0000383ffff */
[----:B------:R-:W-:-:S00]  /*0160*/  NOP ;  /* 0x0000000000007918 */ /* 0x000fc00000000000 */
        /* <DEDUP_REMOVED lines=9> */
.L_x_1:


//--------------------- .nv.shared.reserved.0     --------------------------
	.section	.nv.shared.reserved.0,"aw",@nobits
	.weak		__nv_reservedSMEM_offset_0_alias
	.size		__nv_reservedSMEM_offset_0_alias, 0, 64
	.other		__nv_reservedSMEM_offset_0_alias,@"STO_CUDA_RESERVED_SHARED STV_DEFAULT"
__nv_reservedSMEM_offset_0_alias:
	.zero		0
	.zero		64


//--------------------- .nv.constant0.complexConjugate --------------------------
	.section	.nv.constant0.complexConjugate,"a",@progbits
	.sectionflags	@""
	.align	4
.nv.constant0.complexConjugate:
	.zero		916


//--------------------- SYMBOLS --------------------------

	.type		.nv.reservedSmem.offset0,@object
	.size		.nv.reservedSmem.offset0,0x4
